//
// Generated by NVIDIA NVVM Compiler
//
// Compiler Build ID: CL-36424714
// Cuda compilation tools, release 13.0, V13.0.88
// Based on NVVM 20.0.0
//

.version 9.0
.target sm_100
.address_size 64

	// .globl	_Z10add_kernelPiPKiS1_

.visible .entry _Z10add_kernelPiPKiS1_(
	.param .u64 .ptr .align 1 _Z10add_kernelPiPKiS1__param_0,
	.param .u64 .ptr .align 1 _Z10add_kernelPiPKiS1__param_1,
	.param .u64 .ptr .align 1 _Z10add_kernelPiPKiS1__param_2
)
{
	.reg .b32 	%r<5>;
	.reg .b64 	%rd<11>;

	ld.param.u64 	%rd1, [_Z10add_kernelPiPKiS1__param_0];
	ld.param.u64 	%rd2, [_Z10add_kernelPiPKiS1__param_1];
	ld.param.u64 	%rd3, [_Z10add_kernelPiPKiS1__param_2];
	cvta.to.global.u64 	%rd4, %rd1;
	cvta.to.global.u64 	%rd5, %rd3;
	cvta.to.global.u64 	%rd6, %rd2;
	mov.u32 	%r1, %tid.x;
	mul.wide.u32 	%rd7, %r1, 4;
	add.s64 	%rd8, %rd6, %rd7;
	ld.global.u32 	%r2, [%rd8];
	add.s64 	%rd9, %rd5, %rd7;
	ld.global.u32 	%r3, [%rd9];
	add.s32 	%r4, %r3, %r2;
	add.s64 	%rd10, %rd4, %rd7;
	st.global.u32 	[%rd10], %r4;
	ret;

}


// ===== COMPILED SASS (sm_100) =====

	.target	sm_100

	.elftype	@"ET_EXEC"


//--------------------- .note.nv.tkinfo           --------------------------
	.section	.note.nv.tkinfo,"",@"SHT_NOTE"
	.sectionflags	@"SHF_NOTE_NV_TKINFO"
	.tkinfo
        /*0018*/ 	.word	0x00000002
        /*0030*/ 	.string	""
        /*0030*/ 	.string	"ptxas"
        /*0030*/ 	.string	"Cuda compilation tools, release 13.0, V13.0.88"
        /*0030*/ 	.string	"Build cuda_13.0.r13.0/compiler.36424714_0"
        /*0030*/ 	.string	"-arch sm_100 -m 64 "



//--------------------- .note.nv.cuinfo           --------------------------
	.section	.note.nv.cuinfo,"",@"SHT_NOTE"
	.sectionflags	@"SHF_NOTE_NV_CUINFO"
        /*0018*/ 	.short	0x0002
        /*001a*/ 	.short	0x0064
        /*001c*/ 	.short	0x0082
	.zero		2


//--------------------- .nv.info                  --------------------------
	.section	.nv.info,"",@"SHT_CUDA_INFO"
	.align	4


	//----- nvinfo : EIATTR_REGCOUNT
	.align		4
        /*0000*/ 	.byte	0x04, 0x2f
        /*0002*/ 	.short	(.L_1 - .L_0)
	.align		4
.L_0:
        /*0004*/ 	.word	index@(_Z10add_kernelPiPKiS1_)
        /*0008*/ 	.word	0x0000000c


	//----- nvinfo : EIATTR_FRAME_SIZE
	.align		4
.L_1:
        /*000c*/ 	.byte	0x04, 0x11
        /*000e*/ 	.short	(.L_3 - .L_2)
	.align		4
.L_2:
        /*0010*/ 	.word	index@(_Z10add_kernelPiPKiS1_)
        /*0014*/ 	.word	0x00000000


	//----- nvinfo : EIATTR_MIN_STACK_SIZE
	.align		4
.L_3:
        /*0018*/ 	.byte	0x04, 0x12
        /*001a*/ 	.short	(.L_5 - .L_4)
	.align		4
.L_4:
        /*001c*/ 	.word	index@(_Z10add_kernelPiPKiS1_)
        /*0020*/ 	.word	0x00000000
.L_5:


//--------------------- .nv.compat                --------------------------
	.section	.nv.compat,"",@"SHT_CUDA_COMPAT_INFO"
	.align	4
        /*0000*/ 	.byte	0x02, 0x09, 0x00, 0x00, 0x02, 0x02, 0x01, 0x00, 0x02, 0x05, 0x05, 0x00, 0x03, 0x07, 0x01, 0x01
        /*0010*/ 	.byte	0x02, 0x03, 0x00, 0x00, 0x02, 0x06, 0x01, 0x00, 0x04, 0x0b, 0x08, 0x00, 0x09, 0x00, 0x00, 0x00
        /*0020*/ 	.byte	0x00, 0x00, 0x00, 0x00


//--------------------- .nv.info._Z10add_kernelPiPKiS1_ --------------------------
	.section	.nv.info._Z10add_kernelPiPKiS1_,"",@"SHT_CUDA_INFO"
	.sectionflags	@""
	.align	4


	//----- nvinfo : EIATTR_CUDA_API_VERSION
	.align		4
        /*0000*/ 	.byte	0x04, 0x37
        /*0002*/ 	.short	(.L_7 - .L_6)
.L_6:
        /*0004*/ 	.word	0x00000082


	//----- nvinfo : EIATTR_KPARAM_INFO
	.align		4
.L_7:
        /*0008*/ 	.byte	0x04, 0x17
        /*000a*/ 	.short	(.L_9 - .L_8)
.L_8:
        /*000c*/ 	.word	0x00000000
        /*0010*/ 	.short	0x0002
        /*0012*/ 	.short	0x0010
        /*0014*/ 	.byte	0x00, 0xf5, 0x21, 0x00


	//----- nvinfo : EIATTR_KPARAM_INFO
	.align		4
.L_9:
        /*0018*/ 	.byte	0x04, 0x17
        /*001a*/ 	.short	(.L_11 - .L_10)
.L_10:
        /*001c*/ 	.word	0x00000000
        /*0020*/ 	.short	0x0001
        /*0022*/ 	.short	0x0008
        /*0024*/ 	.byte	0x00, 0xf5, 0x21, 0x00


	//----- nvinfo : EIATTR_KPARAM_INFO
	.align		4
.L_11:
        /*0028*/ 	.byte	0x04, 0x17
        /*002a*/ 	.short	(.L_13 - .L_12)
.L_12:
        /*002c*/ 	.word	0x00000000
        /*0030*/ 	.short	0x0000
        /*0032*/ 	.short	0x0000
        /*0034*/ 	.byte	0x00, 0xf5, 0x21, 0x00


	//----- nvinfo : EIATTR_SPARSE_MMA_MASK
	.align		4
.L_13:
        /*0038*/ 	.byte	0x03, 0x50
        /*003a*/ 	.short	0x0000


	//----- nvinfo : EIATTR_MAXREG_COUNT
	.align		4
        /*003c*/ 	.byte	0x03, 0x1b
        /*003e*/ 	.short	0x00ff


	//----- nvinfo : EIATTR_MERCURY_ISA_VERSION
	.align		4
        /*0040*/ 	.byte	0x03, 0x5f
        /*0042*/ 	.short	0x0101


	//----- nvinfo : EIATTR_VRC_CTA_INIT_COUNT
	.align		4
        /*0044*/ 	.byte	0x02, 0x4a
	.zero		1
	.zero		1


	//----- nvinfo : EIATTR_EXIT_INSTR_OFFSETS
	.align		4
        /*0048*/ 	.byte	0x04, 0x1c
        /*004a*/ 	.short	(.L_15 - .L_14)


	//   ....[0]....
.L_14:
        /*004c*/ 	.word	0x000000d0


	//----- nvinfo : EIATTR_CBANK_PARAM_SIZE
	.align		4
.L_15:
        /*0050*/ 	.byte	0x03, 0x19
        /*0052*/ 	.short	0x0018


	//----- nvinfo : EIATTR_PARAM_CBANK
	.align		4
        /*0054*/ 	.byte	0x04, 0x0a
        /*0056*/ 	.short	(.L_17 - .L_16)
	.align		4
.L_16:
        /*0058*/ 	.word	index@(.nv.constant0._Z10add_kernelPiPKiS1_)
        /*005c*/ 	.short	0x0380
        /*005e*/ 	.short	0x0018


	//----- nvinfo : EIATTR_SW_WAR
	.align		4
.L_17:
        /*0060*/ 	.byte	0x04, 0x36
        /*0062*/ 	.short	(.L_19 - .L_18)
.L_18:
        /*0064*/ 	.word	0x00000008
.L_19:


//--------------------- .nv.callgraph             --------------------------
	.section	.nv.callgraph,"",@"SHT_CUDA_CALLGRAPH"
	.align	4
	.sectionentsize	8
	.align		4
        /*0000*/ 	.word	0x00000000
	.align		4
        /*0004*/ 	.word	0xffffffff
	.align		4
        /*0008*/ 	.word	0x00000000
	.align		4
        /*000c*/ 	.word	0xfffffffe
	.align		4
        /*0010*/ 	.word	0x00000000
	.align		4
        /*0014*/ 	.word	0xfffffffd
	.align		4
        /*0018*/ 	.word	0x00000000
	.align		4
        /*001c*/ 	.word	0xfffffffc


//--------------------- .text._Z10add_kernelPiPKiS1_ --------------------------
	.section	.text._Z10add_kernelPiPKiS1_,"ax",@progbits
	.align	128
        .global         _Z10add_kernelPiPKiS1_
        .type           _Z10add_kernelPiPKiS1_,@function
        .size           _Z10add_kernelPiPKiS1_,(.L_x_1 - _Z10add_kernelPiPKiS1_)
        .other          _Z10add_kernelPiPKiS1_,@"STO_CUDA_ENTRY STV_DEFAULT"
_Z10add_kernelPiPKiS1_:
.text._Z10add_kernelPiPKiS1_:
[----:B------:R-:W-:Y:S01]  /*0000*/  LDC R1, c[0x0][0x37c] ;  /* 0x0000df00ff017b82 */ /* 0x000fe20000000800 */
[----:B------:R-:W0:Y:S07]  /*0010*/  S2R R9, SR_TID.X ;  /* 0x0000000000097919 */ /* 0x000e2e0000002100 */
[----:B------:R-:W0:Y:S01]  /*0020*/  LDC.64 R2, c[0x0][0x388] ;  /* 0x0000e200ff027b82 */ /* 0x000e220000000a00 */
[----:B------:R-:W1:Y:S07]  /*0030*/  LDCU.64 UR4, c[0x0][0x358] ;  /* 0x00006b00ff0477ac */ /* 0x000e6e0008000a00 */
[----:B------:R-:W2:Y:S08]  /*0040*/  LDC.64 R4, c[0x0][0x390] ;  /* 0x0000e400ff047b82 */ /* 0x000eb00000000a00 */
[----:B------:R-:W3:Y:S01]  /*0050*/  LDC.64 R6, c[0x0][0x380] ;  /* 0x0000e000ff067b82 */ /* 0x000ee20000000a00 */
[----:B0-----:R-:W-:-:S04]  /*0060*/  IMAD.WIDE.U32 R2, R9, 0x4, R2 ;  /* 0x0000000409027825 */ /* 0x001fc800078e0002 */
[C---:B--2---:R-:W-:Y:S02]  /*0070*/  IMAD.WIDE.U32 R4, R9.reuse, 0x4, R4 ;  /* 0x0000000409047825 */ /* 0x044fe400078e0004 */
[----:B-1----:R-:W2:Y:S04]  /*0080*/  LDG.E R2, desc[UR4][R2.64] ;  /* 0x0000000402027981 */ /* 0x002ea8000c1e1900 */
[----:B------:R-:W2:Y:S01]  /*0090*/  LDG.E R5, desc[UR4][R4.64] ;  /* 0x0000000404057981 */ /* 0x000ea2000c1e1900 */
[----:B---3--:R-:W-:Y:S01]  /*00a0*/  IMAD.WIDE.U32 R6, R9, 0x4, R6 ;  /* 0x0000000409067825 */ /* 0x008fe200078e0006 */
[----:B--2---:R-:W-:-:S05]  /*00b0*/  IADD3 R9, PT, PT, R2, R5, RZ ;  /* 0x0000000502097210 */ /* 0x004fca0007ffe0ff */
[----:B------:R-:W-:Y:S01]  /*00c0*/  STG.E desc[UR4][R6.64], R9 ;  /* 0x0000000906007986 */ /* 0x000fe2000c101904 */
[----:B------:R-:W-:Y:S05]  /*00d0*/  EXIT ;  /* 0x000000000000794d */ /* 0x000fea0003800000 */
.L_x_0:
[----:B------:R-:W-:-:S00]  /*00e0*/  BRA `(.L_x_0) ;  /* 0xfffffffc00fc7947 */ /* 0x000fc0000383ffff */
[----:B------:R-:W-:-:S00]  /*00f0*/  NOP ;  /* 0x0000000000007918 */ /* 0x000fc00000000000 */
        /* <DEDUP_REMOVED lines=8> */
.L_x_1:


//--------------------- .nv.shared.reserved.0     --------------------------
	.section	.nv.shared.reserved.0,"aw",@nobits
	.weak		__nv_reservedSMEM_offset_0_alias
	.size		__nv_reservedSMEM_offset_0_alias, 0, 64
	.other		__nv_reservedSMEM_offset_0_alias,@"STO_CUDA_RESERVED_SHARED STV_DEFAULT"
__nv_reservedSMEM_offset_0_alias:
	.zero		0
	.zero		64


//--------------------- .nv.constant0._Z10add_kernelPiPKiS1_ --------------------------
	.section	.nv.constant0._Z10add_kernelPiPKiS1_,"a",@progbits
	.sectionflags	@""
	.align	4
.nv.constant0._Z10add_kernelPiPKiS1_:
	.zero		920


//--------------------- SYMBOLS --------------------------

	.type		.nv.reservedSmem.offset0,@object
	.size		.nv.reservedSmem.offset0,0x4
